	.headerflags	@"EF_CUDA_TEXMODE_UNIFIED EF_CUDA_64BIT_ADDRESS EF_CUDA_ACCELERATORS EF_CUDA_SM90 EF_CUDA_VIRTUAL_SM(EF_CUDA_SM90)"
	.elftype	@"ET_EXEC"


//--------------------- .nv.info                  --------------------------
	.section	.nv.info,"",@"SHT_CUDA_INFO"
	.align	4


	//----- nvinfo : EIATTR_REGCOUNT
	.align		4
        /*0000*/ 	.byte	0x04, 0x2f
        /*0002*/ 	.short	(.L_1 - .L_0)
	.align		4
.L_0:
        /*0004*/ 	.word	index@(triton_poi_fused_convolution_relu_9)
        /*0008*/ 	.word	0x0000000c


	//----- nvinfo : EIATTR_MIN_STACK_SIZE
	.align		4
.L_1:
        /*000c*/ 	.byte	0x04, 0x12
        /*000e*/ 	.short	(.L_3 - .L_2)
	.align		4
.L_2:
        /*0010*/ 	.word	index@(triton_poi_fused_convolution_relu_9)
        /*0014*/ 	.word	0x00000000


	//----- nvinfo : EIATTR_FRAME_SIZE
	.align		4
.L_3:
        /*0018*/ 	.byte	0x04, 0x11
        /*001a*/ 	.short	(.L_5 - .L_4)
	.align		4
.L_4:
        /*001c*/ 	.word	index@(triton_poi_fused_convolution_relu_9)
        /*0020*/ 	.word	0x00000000


	//----- nvinfo : EIATTR_MIN_STACK_SIZE
	.align		4
.L_5:
        /*0024*/ 	.byte	0x04, 0x12
        /*0026*/ 	.short	(.L_7 - .L_6)
	.align		4
.L_6:
        /*0028*/ 	.word	index@(triton_poi_fused_convolution_relu_9)
        /*002c*/ 	.word	0x00000000
.L_7:


//--------------------- .nv.info.triton_poi_fused_convolution_relu_9 --------------------------
	.section	.nv.info.triton_poi_fused_convolution_relu_9,"",@"SHT_CUDA_INFO"
	.sectionflags	@""
	.align	4


	//----- nvinfo : EIATTR_CUDA_API_VERSION
	.align		4
        /*0000*/ 	.byte	0x04, 0x37
        /*0002*/ 	.short	(.L_9 - .L_8)
.L_8:
        /*0004*/ 	.word	0x0000007c


	//----- nvinfo : EIATTR_KPARAM_INFO
	.align		4
.L_9:
        /*0008*/ 	.byte	0x04, 0x17
        /*000a*/ 	.short	(.L_11 - .L_10)
.L_10:
        /*000c*/ 	.word	0x00000000
        /*0010*/ 	.short	0x0002
        /*0012*/ 	.short	0x0010
        /*0014*/ 	.byte	0x00, 0xf0, 0x11, 0x00


	//----- nvinfo : EIATTR_KPARAM_INFO
	.align		4
.L_11:
        /*0018*/ 	.byte	0x04, 0x17
        /*001a*/ 	.short	(.L_13 - .L_12)
.L_12:
        /*001c*/ 	.word	0x00000000
        /*0020*/ 	.short	0x0001
        /*0022*/ 	.short	0x0008
        /*0024*/ 	.byte	0x00, 0xf4, 0x21, 0x00


	//----- nvinfo : EIATTR_KPARAM_INFO
	.align		4
.L_13:
        /*0028*/ 	.byte	0x04, 0x17
        /*002a*/ 	.short	(.L_15 - .L_14)
.L_14:
        /*002c*/ 	.word	0x00000000
        /*0030*/ 	.short	0x0000
        /*0032*/ 	.short	0x0000
        /*0034*/ 	.byte	0x00, 0xf4, 0x21, 0x00


	//----- nvinfo : EIATTR_SPARSE_MMA_MASK
	.align		4
.L_15:
        /*0038*/ 	.byte	0x03, 0x50
        /*003a*/ 	.short	0x0000


	//----- nvinfo : EIATTR_MAXREG_COUNT
	.align		4
        /*003c*/ 	.byte	0x03, 0x1b
        /*003e*/ 	.short	0x00ff


	//----- nvinfo : EIATTR_EXIT_INSTR_OFFSETS
	.align		4
        /*0040*/ 	.byte	0x04, 0x1c
        /*0042*/ 	.short	(.L_17 - .L_16)


	//   ....[0]....
.L_16:
        /*0044*/ 	.word	0x00000190


	//----- nvinfo : EIATTR_REQNTID
	.align		4
.L_17:
        /*0048*/ 	.byte	0x04, 0x10
        /*004a*/ 	.short	(.L_19 - .L_18)
.L_18:
        /*004c*/ 	.word	0x00000080
        /*0050*/ 	.word	0x00000001
        /*0054*/ 	.word	0x00000001


	//----- nvinfo : EIATTR_CBANK_PARAM_SIZE
	.align		4
.L_19:
        /*0058*/ 	.byte	0x03, 0x19
        /*005a*/ 	.short	0x0014


	//----- nvinfo : EIATTR_PARAM_CBANK
	.align		4
        /*005c*/ 	.byte	0x04, 0x0a
        /*005e*/ 	.short	(.L_21 - .L_20)
	.align		4
.L_20:
        /*0060*/ 	.word	index@(.nv.constant0.triton_poi_fused_convolution_relu_9)
        /*0064*/ 	.short	0x0210
        /*0066*/ 	.short	0x0014


	//----- nvinfo : EIATTR_SW_WAR
	.align		4
.L_21:
        /*0068*/ 	.byte	0x04, 0x36
        /*006a*/ 	.short	(.L_23 - .L_22)
.L_22:
        /*006c*/ 	.word	0x00000008
.L_23:


//--------------------- .nv.callgraph             --------------------------
	.section	.nv.callgraph,"",@"SHT_CUDA_CALLGRAPH"
	.align	4
	.sectionentsize	8
	.align		4
        /*0000*/ 	.word	0x00000000
	.align		4
        /*0004*/ 	.word	0xffffffff
	.align		4
        /*0008*/ 	.word	0x00000000
	.align		4
        /*000c*/ 	.word	0xfffffffe
	.align		4
        /*0010*/ 	.word	0x00000000
	.align		4
        /*0014*/ 	.word	0xfffffffd
	.align		4
        /*0018*/ 	.word	0x00000000
	.align		4
        /*001c*/ 	.word	0xfffffffc


//--------------------- .text.triton_poi_fused_convolution_relu_9 --------------------------
	.section	.text.triton_poi_fused_convolution_relu_9,"ax",@progbits
	.align	128
        .global         triton_poi_fused_convolution_relu_9
        .type           triton_poi_fused_convolution_relu_9,@function
        .size           triton_poi_fused_convolution_relu_9,(.L_x_1 - triton_poi_fused_convolution_relu_9)
        .other          triton_poi_fused_convolution_relu_9,@"STO_CUDA_ENTRY STV_DEFAULT"
triton_poi_fused_convolution_relu_9:
.text.triton_poi_fused_convolution_relu_9:
[----:B------:R-:W-:Y:S01]  /*0000*/  LDC R1, c[0x0][0x28] ;  /* 0x00000a00ff017b82 */ /* 0x000fe20000000800 */
[----:B------:R-:W1:Y:S07]  /*0010*/  S2R R0, SR_TID.X ;  /* 0x0000000000007919 */ /* 0x000e6e0000002100 */
[----:B------:R-:W2:Y:S01]  /*0020*/  LDC.64 R4, c[0x0][0x218] ;  /* 0x00008600ff047b82 */ /* 0x000ea20000000a00 */
[----:B------:R-:W-:Y:S01]  /*0030*/  ULDC.64 UR4, c[0x0][0x208] ;  /* 0x0000820000047ab9 */ /* 0x000fe20000000a00 */
[----:B------:R-:W3:Y:S06]  /*0040*/  S2R R7, SR_CTAID.X ;  /* 0x0000000000077919 */ /* 0x000eec0000002500 */
[----:B------:R-:W4:Y:S01]  /*0050*/  LDC.64 R2, c[0x0][0x210] ;  /* 0x00008400ff027b82 */ /* 0x000f220000000a00 */
[----:B-1----:R-:W-:Y:S01]  /*0060*/  IMAD.SHL.U32 R0, R0, 0x2, RZ ;  /* 0x0000000200007824 */ /* 0x002fe200078e00ff */
[----:B---3--:R-:W-:-:S04]  /*0070*/  SHF.R.S32.HI R6, RZ, 0x17, R7 ;  /* 0x00000017ff067819 */ /* 0x008fc80000011407 */
[----:B------:R-:W-:-:S05]  /*0080*/  LOP3.LUT R0, R0, 0xfe, RZ, 0xc0, !PT ;  /* 0x000000fe00007812 */ /* 0x000fca00078ec0ff */
[----:B------:R-:W-:Y:S01]  /*0090*/  IMAD R7, R7, 0x100, R0 ;  /* 0x0000010007077824 */ /* 0x000fe200078e0200 */
[----:B------:R-:W-:-:S03]  /*00a0*/  SGXT R0, R6, 0x1 ;  /* 0x000000010600781a */ /* 0x000fc60000000200 */
[----:B----4-:R-:W-:Y:S01]  /*00b0*/  IMAD.WIDE R2, R7, 0x4, R2 ;  /* 0x0000000407027825 */ /* 0x010fe200078e0202 */
[----:B------:R-:W-:-:S04]  /*00c0*/  LEA.HI R0, R0, R7, RZ, 0x6 ;  /* 0x0000000700007211 */ /* 0x000fc800078f30ff */
[----:B------:R-:W-:-:S05]  /*00d0*/  LOP3.LUT R0, R0, 0xffffffc0, RZ, 0xc0, !PT ;  /* 0xffffffc000007812 */ /* 0x000fca00078ec0ff */
[----:B------:R-:W-:Y:S02]  /*00e0*/  IMAD.IADD R9, R7, 0x1, -R0 ;  /* 0x0000000107097824 */ /* 0x000fe400078e0a00 */
[----:B------:R-:W3:Y:S02]  /*00f0*/  LDG.E.64 R6, desc[UR4][R2.64] ;  /* 0x0000000402067981 */ /* 0x000ee4000c1e1b00 */
[----:B--2---:R-:W-:-:S06]  /*0100*/  IMAD.WIDE R4, R9, 0x4, R4 ;  /* 0x0000000409047825 */ /* 0x004fcc00078e0204 */
[----:B------:R-:W3:Y:S02]  /*0110*/  LDG.E.EL.64 R4, desc[UR4][R4.64] ;  /* 0x0000000404047981 */ /* 0x000ee4000c2e1b00 */
[C---:B---3--:R-:W-:Y:S01]  /*0120*/  FSETP.GEU.AND P0, PT, R6.reuse, -R4, PT ;  /* 0x800000040600720b */ /* 0x048fe20003f0e000 */
[----:B------:R-:W-:Y:S01]  /*0130*/  FADD R6, R6, R4 ;  /* 0x0000000406067221 */ /* 0x000fe20000000000 */
[C---:B------:R-:W-:Y:S01]  /*0140*/  FADD R0, R7.reuse, R5 ;  /* 0x0000000507007221 */ /* 0x040fe20000000000 */
[----:B------:R-:W-:-:S03]  /*0150*/  FSETP.GEU.AND P1, PT, R7, -R5, PT ;  /* 0x800000050700720b */ /* 0x000fc60003f2e000 */
[----:B------:R-:W-:Y:S02]  /*0160*/  FSEL R6, R6, RZ, P0 ;  /* 0x000000ff06067208 */ /* 0x000fe40000000000 */
[----:B------:R-:W-:-:S05]  /*0170*/  FSEL R7, R0, RZ, P1 ;  /* 0x000000ff00077208 */ /* 0x000fca0000800000 */
[----:B------:R-:W-:Y:S01]  /*0180*/  STG.E.64 desc[UR4][R2.64], R6 ;  /* 0x0000000602007986 */ /* 0x000fe2000c101b04 */
[----:B------:R-:W-:Y:S05]  /*0190*/  EXIT ;  /* 0x000000000000794d */ /* 0x000fea0003800000 */
.L_x_0:
[----:B------:R-:W-:-:S00]  /*01a0*/  BRA `(.L_x_0) ;  /* 0xfffffffc00fc7947 */ /* 0x000fc0000383ffff */
[----:B------:R-:W-:-:S00]  /*01b0*/  NOP ;  /* 0x0000000000007918 */ /* 0x000fc00000000000 */
        /* <DEDUP_REMOVED lines=12> */
.L_x_1:


//--------------------- .nv.constant0.triton_poi_fused_convolution_relu_9 --------------------------
	.section	.nv.constant0.triton_poi_fused_convolution_relu_9,"a",@progbits
	.sectionflags	@""
	.align	4
.nv.constant0.triton_poi_fused_convolution_relu_9:
	.zero		548
